//
// Generated by NVIDIA NVVM Compiler
//
// Compiler Build ID: CL-36424714
// Cuda compilation tools, release 13.0, V13.0.88
// Based on NVVM 20.0.0
//

.version 9.0
.target sm_100
.address_size 64

	// .globl	_Z25atbt_kernel_tiled_kunrollPKdS0_Pdiii
// _ZZ25atbt_kernel_tiled_kunrollPKdS0_PdiiiE2As has been demoted
// _ZZ25atbt_kernel_tiled_kunrollPKdS0_PdiiiE2Bs has been demoted

.visible .entry _Z25atbt_kernel_tiled_kunrollPKdS0_Pdiii(
	.param .u64 .ptr .align 1 _Z25atbt_kernel_tiled_kunrollPKdS0_Pdiii_param_0,
	.param .u64 .ptr .align 1 _Z25atbt_kernel_tiled_kunrollPKdS0_Pdiii_param_1,
	.param .u64 .ptr .align 1 _Z25atbt_kernel_tiled_kunrollPKdS0_Pdiii_param_2,
	.param .u32 _Z25atbt_kernel_tiled_kunrollPKdS0_Pdiii_param_3,
	.param .u32 _Z25atbt_kernel_tiled_kunrollPKdS0_Pdiii_param_4,
	.param .u32 _Z25atbt_kernel_tiled_kunrollPKdS0_Pdiii_param_5
)
{
	.reg .pred 	%p<17>;
	.reg .b32 	%r<104>;
	.reg .b64 	%rd<13>;
	.reg .b64 	%fd<124>;
	// demoted variable
	.shared .align 8 .b8 _ZZ25atbt_kernel_tiled_kunrollPKdS0_PdiiiE2As[8192];
	// demoted variable
	.shared .align 8 .b8 _ZZ25atbt_kernel_tiled_kunrollPKdS0_PdiiiE2Bs[8192];
	ld.param.u64 	%rd3, [_Z25atbt_kernel_tiled_kunrollPKdS0_Pdiii_param_0];
	ld.param.u64 	%rd4, [_Z25atbt_kernel_tiled_kunrollPKdS0_Pdiii_param_1];
	ld.param.u64 	%rd5, [_Z25atbt_kernel_tiled_kunrollPKdS0_Pdiii_param_2];
	ld.param.u32 	%r44, [_Z25atbt_kernel_tiled_kunrollPKdS0_Pdiii_param_3];
	ld.param.u32 	%r45, [_Z25atbt_kernel_tiled_kunrollPKdS0_Pdiii_param_4];
	ld.param.u32 	%r46, [_Z25atbt_kernel_tiled_kunrollPKdS0_Pdiii_param_5];
	mov.u32 	%r47, %ctaid.x;
	mov.u32 	%r48, %ctaid.y;
	mov.u32 	%r1, %tid.x;
	mov.u32 	%r2, %tid.y;
	mov.u32 	%r3, %ntid.y;
	mad.lo.s32 	%r4, %r3, %r47, %r1;
	mad.lo.s32 	%r5, %r3, %r48, %r2;
	mov.u32 	%r49, %ntid.x;
	mad.lo.s32 	%r50, %r47, %r49, %r1;
	mad.lo.s32 	%r6, %r50, %r45, %r5;
	setp.lt.s32 	%p1, %r46, 1;
	mov.f64 	%fd122, 0d0000000000000000;
	@%p1 bra 	$L__BB0_18;
	mul.lo.s32 	%r52, %r46, %r5;
	shl.b32 	%r53, %r2, 8;
	mov.u32 	%r54, _ZZ25atbt_kernel_tiled_kunrollPKdS0_PdiiiE2As;
	shl.b32 	%r55, %r1, 3;
	add.s32 	%r11, %r54, %r55;
	add.s32 	%r7, %r11, %r53;
	add.s32 	%r56, %r52, %r46;
	mul.lo.s32 	%r57, %r46, %r45;
	min.s32 	%r8, %r56, %r57;
	mov.u32 	%r58, _ZZ25atbt_kernel_tiled_kunrollPKdS0_PdiiiE2Bs;
	add.s32 	%r9, %r58, %r53;
	add.s32 	%r10, %r9, %r55;
	mul.lo.s32 	%r12, %r44, %r3;
	max.u32 	%r13, %r3, 2;
	add.s32 	%r59, %r13, -1;
	shr.u32 	%r60, %r59, 1;
	add.s32 	%r61, %r60, 1;
	and.b32  	%r62, %r61, 7;
	add.s32 	%r14, %r62, -1;
	add.s32 	%r15, %r9, 64;
	add.s32 	%r16, %r11, 2048;
	mul.lo.s32 	%r17, %r46, %r44;
	add.s32 	%r95, %r52, %r1;
	mad.lo.s32 	%r96, %r44, %r2, %r4;
	cvta.to.global.u64 	%rd1, %rd3;
	cvta.to.global.u64 	%rd2, %rd4;
	mov.f64 	%fd122, 0d0000000000000000;
	mov.b32 	%r93, 0;
	mov.u32 	%r94, %r93;
$L__BB0_2:
	setp.ge.s32 	%p2, %r4, %r44;
	add.s32 	%r63, %r13, %r94;
	shl.b32 	%r64, %r93, 5;
	not.b32 	%r65, %r64;
	add.s32 	%r24, %r63, %r65;
	shr.u32 	%r66, %r24, 1;
	add.s32 	%r25, %r66, 1;
	setp.ge.s32 	%p3, %r96, %r17;
	mov.f64 	%fd113, 0d0000000000000000;
	or.pred  	%p4, %p2, %p3;
	@%p4 bra 	$L__BB0_4;
	mul.wide.s32 	%rd6, %r96, 8;
	add.s64 	%rd7, %rd1, %rd6;
	ld.global.f64 	%fd113, [%rd7];
$L__BB0_4:
	st.shared.f64 	[%r7], %fd113;
	setp.ge.s32 	%p5, %r95, %r8;
	mov.f64 	%fd114, 0d0000000000000000;
	@%p5 bra 	$L__BB0_6;
	mul.wide.s32 	%rd8, %r95, 8;
	add.s64 	%rd9, %rd2, %rd8;
	ld.global.f64 	%fd114, [%rd9];
$L__BB0_6:
	st.shared.f64 	[%r10], %fd114;
	bar.sync 	0;
	setp.lt.u32 	%p6, %r24, 14;
	mov.u32 	%r101, %r94;
	@%p6 bra 	$L__BB0_9;
	and.b32  	%r67, %r25, -8;
	neg.s32 	%r99, %r67;
	mov.u32 	%r97, %r16;
	mov.u32 	%r98, %r15;
	mov.u32 	%r101, %r94;
$L__BB0_8:
	.pragma "nounroll";
	ld.shared.f64 	%fd24, [%r97+-2048];
	ld.shared.f64 	%fd25, [%r98+-64];
	fma.rn.f64 	%fd26, %fd24, %fd25, %fd122;
	ld.shared.f64 	%fd27, [%r97+-1792];
	ld.shared.f64 	%fd28, [%r98+-56];
	fma.rn.f64 	%fd29, %fd27, %fd28, %fd26;
	ld.shared.f64 	%fd30, [%r97+-1536];
	ld.shared.f64 	%fd31, [%r98+-48];
	fma.rn.f64 	%fd32, %fd30, %fd31, %fd29;
	ld.shared.f64 	%fd33, [%r97+-1280];
	ld.shared.f64 	%fd34, [%r98+-40];
	fma.rn.f64 	%fd35, %fd33, %fd34, %fd32;
	ld.shared.f64 	%fd36, [%r97+-1024];
	ld.shared.f64 	%fd37, [%r98+-32];
	fma.rn.f64 	%fd38, %fd36, %fd37, %fd35;
	ld.shared.f64 	%fd39, [%r97+-768];
	ld.shared.f64 	%fd40, [%r98+-24];
	fma.rn.f64 	%fd41, %fd39, %fd40, %fd38;
	ld.shared.f64 	%fd42, [%r97+-512];
	ld.shared.f64 	%fd43, [%r98+-16];
	fma.rn.f64 	%fd44, %fd42, %fd43, %fd41;
	ld.shared.f64 	%fd45, [%r97+-256];
	ld.shared.f64 	%fd46, [%r98+-8];
	fma.rn.f64 	%fd47, %fd45, %fd46, %fd44;
	ld.shared.f64 	%fd48, [%r97];
	ld.shared.f64 	%fd49, [%r98];
	fma.rn.f64 	%fd50, %fd48, %fd49, %fd47;
	ld.shared.f64 	%fd51, [%r97+256];
	ld.shared.f64 	%fd52, [%r98+8];
	fma.rn.f64 	%fd53, %fd51, %fd52, %fd50;
	ld.shared.f64 	%fd54, [%r97+512];
	ld.shared.f64 	%fd55, [%r98+16];
	fma.rn.f64 	%fd56, %fd54, %fd55, %fd53;
	ld.shared.f64 	%fd57, [%r97+768];
	ld.shared.f64 	%fd58, [%r98+24];
	fma.rn.f64 	%fd59, %fd57, %fd58, %fd56;
	ld.shared.f64 	%fd60, [%r97+1024];
	ld.shared.f64 	%fd61, [%r98+32];
	fma.rn.f64 	%fd62, %fd60, %fd61, %fd59;
	ld.shared.f64 	%fd63, [%r97+1280];
	ld.shared.f64 	%fd64, [%r98+40];
	fma.rn.f64 	%fd65, %fd63, %fd64, %fd62;
	ld.shared.f64 	%fd66, [%r97+1536];
	ld.shared.f64 	%fd67, [%r98+48];
	fma.rn.f64 	%fd68, %fd66, %fd67, %fd65;
	ld.shared.f64 	%fd69, [%r97+1792];
	ld.shared.f64 	%fd70, [%r98+56];
	fma.rn.f64 	%fd122, %fd69, %fd70, %fd68;
	add.s32 	%r101, %r101, 16;
	add.s32 	%r99, %r99, 8;
	add.s32 	%r98, %r98, 128;
	add.s32 	%r97, %r97, 4096;
	setp.ne.s32 	%p7, %r99, 0;
	@%p7 bra 	$L__BB0_8;
$L__BB0_9:
	and.b32  	%r68, %r25, 7;
	setp.eq.s32 	%p8, %r68, 0;
	@%p8 bra 	$L__BB0_17;
	setp.lt.u32 	%p9, %r14, 3;
	@%p9 bra 	$L__BB0_12;
	sub.s32 	%r69, %r101, %r94;
	shl.b32 	%r70, %r69, 8;
	add.s32 	%r71, %r11, %r70;
	ld.shared.f64 	%fd72, [%r71];
	shl.b32 	%r72, %r69, 3;
	add.s32 	%r73, %r9, %r72;
	ld.shared.f64 	%fd73, [%r73];
	fma.rn.f64 	%fd74, %fd72, %fd73, %fd122;
	ld.shared.f64 	%fd75, [%r71+256];
	ld.shared.f64 	%fd76, [%r73+8];
	fma.rn.f64 	%fd77, %fd75, %fd76, %fd74;
	ld.shared.f64 	%fd78, [%r71+512];
	ld.shared.f64 	%fd79, [%r73+16];
	fma.rn.f64 	%fd80, %fd78, %fd79, %fd77;
	ld.shared.f64 	%fd81, [%r71+768];
	ld.shared.f64 	%fd82, [%r73+24];
	fma.rn.f64 	%fd83, %fd81, %fd82, %fd80;
	ld.shared.f64 	%fd84, [%r71+1024];
	ld.shared.f64 	%fd85, [%r73+32];
	fma.rn.f64 	%fd86, %fd84, %fd85, %fd83;
	ld.shared.f64 	%fd87, [%r71+1280];
	ld.shared.f64 	%fd88, [%r73+40];
	fma.rn.f64 	%fd89, %fd87, %fd88, %fd86;
	ld.shared.f64 	%fd90, [%r71+1536];
	ld.shared.f64 	%fd91, [%r73+48];
	fma.rn.f64 	%fd92, %fd90, %fd91, %fd89;
	ld.shared.f64 	%fd93, [%r71+1792];
	ld.shared.f64 	%fd94, [%r73+56];
	fma.rn.f64 	%fd122, %fd93, %fd94, %fd92;
	add.s32 	%r101, %r101, 8;
$L__BB0_12:
	add.s32 	%r74, %r13, -1;
	shr.u32 	%r75, %r74, 1;
	add.s32 	%r76, %r75, 1;
	and.b32  	%r77, %r76, 3;
	setp.eq.s32 	%p10, %r77, 0;
	@%p10 bra 	$L__BB0_17;
	add.s32 	%r78, %r13, -1;
	and.b32  	%r79, %r78, 6;
	setp.eq.s32 	%p11, %r79, 0;
	@%p11 bra 	$L__BB0_15;
	sub.s32 	%r80, %r101, %r94;
	shl.b32 	%r81, %r80, 8;
	add.s32 	%r82, %r11, %r81;
	ld.shared.f64 	%fd96, [%r82];
	shl.b32 	%r83, %r80, 3;
	add.s32 	%r84, %r9, %r83;
	ld.shared.f64 	%fd97, [%r84];
	fma.rn.f64 	%fd98, %fd96, %fd97, %fd122;
	ld.shared.f64 	%fd99, [%r82+256];
	ld.shared.f64 	%fd100, [%r84+8];
	fma.rn.f64 	%fd101, %fd99, %fd100, %fd98;
	ld.shared.f64 	%fd102, [%r82+512];
	ld.shared.f64 	%fd103, [%r84+16];
	fma.rn.f64 	%fd104, %fd102, %fd103, %fd101;
	ld.shared.f64 	%fd105, [%r82+768];
	ld.shared.f64 	%fd106, [%r84+24];
	fma.rn.f64 	%fd122, %fd105, %fd106, %fd104;
	add.s32 	%r101, %r101, 4;
$L__BB0_15:
	add.s32 	%r85, %r13, -1;
	and.b32  	%r86, %r85, 2;
	setp.ne.s32 	%p12, %r86, 0;
	@%p12 bra 	$L__BB0_17;
	sub.s32 	%r87, %r101, %r94;
	shl.b32 	%r88, %r87, 8;
	add.s32 	%r89, %r11, %r88;
	ld.shared.f64 	%fd107, [%r89];
	shl.b32 	%r90, %r87, 3;
	add.s32 	%r91, %r9, %r90;
	ld.shared.f64 	%fd108, [%r91];
	fma.rn.f64 	%fd109, %fd107, %fd108, %fd122;
	ld.shared.f64 	%fd110, [%r89+256];
	ld.shared.f64 	%fd111, [%r91+8];
	fma.rn.f64 	%fd122, %fd110, %fd111, %fd109;
$L__BB0_17:
	bar.sync 	0;
	add.s32 	%r96, %r96, %r12;
	add.s32 	%r95, %r95, 32;
	add.s32 	%r94, %r94, 32;
	setp.lt.s32 	%p13, %r94, %r46;
	add.s32 	%r93, %r93, 1;
	@%p13 bra 	$L__BB0_2;
$L__BB0_18:
	setp.ge.u32 	%p14, %r5, %r45;
	mul.lo.s32 	%r92, %r45, %r44;
	setp.ge.s32 	%p15, %r6, %r92;
	or.pred  	%p16, %p14, %p15;
	@%p16 bra 	$L__BB0_20;
	cvta.to.global.u64 	%rd10, %rd5;
	mul.wide.s32 	%rd11, %r6, 8;
	add.s64 	%rd12, %rd10, %rd11;
	st.global.f64 	[%rd12], %fd122;
$L__BB0_20:
	ret;

}


// ===== COMPILED SASS (sm_100) =====

	.target	sm_100

	.elftype	@"ET_EXEC"


//--------------------- .note.nv.tkinfo           --------------------------
	.section	.note.nv.tkinfo,"",@"SHT_NOTE"
	.sectionflags	@"SHF_NOTE_NV_TKINFO"
	.tkinfo
        /*0018*/ 	.word	0x00000002
        /*0030*/ 	.string	""
        /*0030*/ 	.string	"ptxas"
        /*0030*/ 	.string	"Cuda compilation tools, release 13.0, V13.0.88"
        /*0030*/ 	.string	"Build cuda_13.0.r13.0/compiler.36424714_0"
        /*0030*/ 	.string	"-arch sm_100 -m 64 "



//--------------------- .note.nv.cuinfo           --------------------------
	.section	.note.nv.cuinfo,"",@"SHT_NOTE"
	.sectionflags	@"SHF_NOTE_NV_CUINFO"
        /*0018*/ 	.short	0x0002
        /*001a*/ 	.short	0x0064
        /*001c*/ 	.short	0x0082
	.zero		2


//--------------------- .nv.info                  --------------------------
	.section	.nv.info,"",@"SHT_CUDA_INFO"
	.align	4


	//----- nvinfo : EIATTR_REGCOUNT
	.align		4
        /*0000*/ 	.byte	0x04, 0x2f
        /*0002*/ 	.short	(.L_1 - .L_0)
	.align		4
.L_0:
        /*0004*/ 	.word	index@(_Z25atbt_kernel_tiled_kunrollPKdS0_Pdiii)
        /*0008*/ 	.word	0x00000026


	//----- nvinfo : EIATTR_FRAME_SIZE
	.align		4
.L_1:
        /*000c*/ 	.byte	0x04, 0x11
        /*000e*/ 	.short	(.L_3 - .L_2)
	.align		4
.L_2:
        /*0010*/ 	.word	index@(_Z25atbt_kernel_tiled_kunrollPKdS0_Pdiii)
        /*0014*/ 	.word	0x00000000


	//----- nvinfo : EIATTR_MIN_STACK_SIZE
	.align		4
.L_3:
        /*0018*/ 	.byte	0x04, 0x12
        /*001a*/ 	.short	(.L_5 - .L_4)
	.align		4
.L_4:
        /*001c*/ 	.word	index@(_Z25atbt_kernel_tiled_kunrollPKdS0_Pdiii)
        /*0020*/ 	.word	0x00000000
.L_5:


//--------------------- .nv.compat                --------------------------
	.section	.nv.compat,"",@"SHT_CUDA_COMPAT_INFO"
	.align	4
        /*0000*/ 	.byte	0x02, 0x09, 0x00, 0x00, 0x02, 0x02, 0x01, 0x00, 0x02, 0x05, 0x05, 0x00, 0x03, 0x07, 0x01, 0x01
        /*0010*/ 	.byte	0x02, 0x03, 0x00, 0x00, 0x02, 0x06, 0x01, 0x00, 0x04, 0x0b, 0x08, 0x00, 0x01, 0x00, 0x00, 0x00
        /*0020*/ 	.byte	0x00, 0x00, 0x00, 0x00


//--------------------- .nv.info._Z25atbt_kernel_tiled_kunrollPKdS0_Pdiii --------------------------
	.section	.nv.info._Z25atbt_kernel_tiled_kunrollPKdS0_Pdiii,"",@"SHT_CUDA_INFO"
	.sectionflags	@""
	.align	4


	//----- nvinfo : EIATTR_CUDA_API_VERSION
	.align		4
        /*0000*/ 	.byte	0x04, 0x37
        /*0002*/ 	.short	(.L_7 - .L_6)
.L_6:
        /*0004*/ 	.word	0x00000082


	//----- nvinfo : EIATTR_KPARAM_INFO
	.align		4
.L_7:
        /*0008*/ 	.byte	0x04, 0x17
        /*000a*/ 	.short	(.L_9 - .L_8)
.L_8:
        /*000c*/ 	.word	0x00000000
        /*0010*/ 	.short	0x0005
        /*0012*/ 	.short	0x0020
        /*0014*/ 	.byte	0x00, 0xf0, 0x11, 0x00


	//----- nvinfo : EIATTR_KPARAM_INFO
	.align		4
.L_9:
        /*0018*/ 	.byte	0x04, 0x17
        /*001a*/ 	.short	(.L_11 - .L_10)
.L_10:
        /*001c*/ 	.word	0x00000000
        /*0020*/ 	.short	0x0004
        /*0022*/ 	.short	0x001c
        /*0024*/ 	.byte	0x00, 0xf0, 0x11, 0x00


	//----- nvinfo : EIATTR_KPARAM_INFO
	.align		4
.L_11:
        /*0028*/ 	.byte	0x04, 0x17
        /*002a*/ 	.short	(.L_13 - .L_12)
.L_12:
        /*002c*/ 	.word	0x00000000
        /*0030*/ 	.short	0x0003
        /*0032*/ 	.short	0x0018
        /*0034*/ 	.byte	0x00, 0xf0, 0x11, 0x00


	//----- nvinfo : EIATTR_KPARAM_INFO
	.align		4
.L_13:
        /*0038*/ 	.byte	0x04, 0x17
        /*003a*/ 	.short	(.L_15 - .L_14)
.L_14:
        /*003c*/ 	.word	0x00000000
        /*0040*/ 	.short	0x0002
        /*0042*/ 	.short	0x0010
        /*0044*/ 	.byte	0x00, 0xf5, 0x21, 0x00


	//----- nvinfo : EIATTR_KPARAM_INFO
	.align		4
.L_15:
        /*0048*/ 	.byte	0x04, 0x17
        /*004a*/ 	.short	(.L_17 - .L_16)
.L_16:
        /*004c*/ 	.word	0x00000000
        /*0050*/ 	.short	0x0001
        /*0052*/ 	.short	0x0008
        /*0054*/ 	.byte	0x00, 0xf5, 0x21, 0x00


	//----- nvinfo : EIATTR_KPARAM_INFO
	.align		4
.L_17:
        /*0058*/ 	.byte	0x04, 0x17
        /*005a*/ 	.short	(.L_19 - .L_18)
.L_18:
        /*005c*/ 	.word	0x00000000
        /*0060*/ 	.short	0x0000
        /*0062*/ 	.short	0x0000
        /*0064*/ 	.byte	0x00, 0xf5, 0x21, 0x00


	//----- nvinfo : EIATTR_SPARSE_MMA_MASK
	.align		4
.L_19:
        /*0068*/ 	.byte	0x03, 0x50
        /*006a*/ 	.short	0x0000


	//----- nvinfo : EIATTR_MAXREG_COUNT
	.align		4
        /*006c*/ 	.byte	0x03, 0x1b
        /*006e*/ 	.short	0x00ff


	//----- nvinfo : EIATTR_NUM_BARRIERS
	.align		4
        /*0070*/ 	.byte	0x02, 0x4c
        /*0072*/ 	.byte	0x01
	.zero		1


	//----- nvinfo : EIATTR_MERCURY_ISA_VERSION
	.align		4
        /*0074*/ 	.byte	0x03, 0x5f
        /*0076*/ 	.short	0x0101


	//----- nvinfo : EIATTR_VRC_CTA_INIT_COUNT
	.align		4
        /*0078*/ 	.byte	0x02, 0x4a
	.zero		1
	.zero		1


	//----- nvinfo : EIATTR_EXIT_INSTR_OFFSETS
	.align		4
        /*007c*/ 	.byte	0x04, 0x1c
        /*007e*/ 	.short	(.L_21 - .L_20)


	//   ....[0]....
.L_20:
        /*0080*/ 	.word	0x00000bf0


	//   ....[1]....
        /*0084*/ 	.word	0x00000c30


	//----- nvinfo : EIATTR_CBANK_PARAM_SIZE
	.align		4
.L_21:
        /*0088*/ 	.byte	0x03, 0x19
        /*008a*/ 	.short	0x0024


	//----- nvinfo : EIATTR_PARAM_CBANK
	.align		4
        /*008c*/ 	.byte	0x04, 0x0a
        /*008e*/ 	.short	(.L_23 - .L_22)
	.align		4
.L_22:
        /*0090*/ 	.word	index@(.nv.constant0._Z25atbt_kernel_tiled_kunrollPKdS0_Pdiii)
        /*0094*/ 	.short	0x0380
        /*0096*/ 	.short	0x0024


	//----- nvinfo : EIATTR_SW_WAR
	.align		4
.L_23:
        /*0098*/ 	.byte	0x04, 0x36
        /*009a*/ 	.short	(.L_25 - .L_24)
.L_24:
        /*009c*/ 	.word	0x00000008
.L_25:


//--------------------- .nv.callgraph             --------------------------
	.section	.nv.callgraph,"",@"SHT_CUDA_CALLGRAPH"
	.align	4
	.sectionentsize	8
	.align		4
        /*0000*/ 	.word	0x00000000
	.align		4
        /*0004*/ 	.word	0xffffffff
	.align		4
        /*0008*/ 	.word	0x00000000
	.align		4
        /*000c*/ 	.word	0xfffffffe
	.align		4
        /*0010*/ 	.word	0x00000000
	.align		4
        /*0014*/ 	.word	0xfffffffd
	.align		4
        /*0018*/ 	.word	0x00000000
	.align		4
        /*001c*/ 	.word	0xfffffffc


//--------------------- .text._Z25atbt_kernel_tiled_kunrollPKdS0_Pdiii --------------------------
	.section	.text._Z25atbt_kernel_tiled_kunrollPKdS0_Pdiii,"ax",@progbits
	.align	128
        .global         _Z25atbt_kernel_tiled_kunrollPKdS0_Pdiii
        .type           _Z25atbt_kernel_tiled_kunrollPKdS0_Pdiii,@function
        .size           _Z25atbt_kernel_tiled_kunrollPKdS0_Pdiii,(.L_x_8 - _Z25atbt_kernel_tiled_kunrollPKdS0_Pdiii)
        .other          _Z25atbt_kernel_tiled_kunrollPKdS0_Pdiii,@"STO_CUDA_ENTRY STV_DEFAULT"
_Z25atbt_kernel_tiled_kunrollPKdS0_Pdiii:
.text._Z25atbt_kernel_tiled_kunrollPKdS0_Pdiii:
[----:B------:R-:W-:Y:S01]  /*0000*/  LDC R1, c[0x0][0x37c] ;  /* 0x0000df00ff017b82 */ /* 0x000fe20000000800 */
[----:B------:R-:W0:Y:S07]  /*0010*/  S2R R21, SR_TID.Y ;  /* 0x0000000000157919 */ /* 0x000e2e0000002200 */
[----:B------:R-:W1:Y:S01]  /*0020*/  LDC R9, c[0x0][0x3a0] ;  /* 0x0000e800ff097b82 */ /* 0x000e620000000800 */
[----:B------:R-:W2:Y:S01]  /*0030*/  LDCU UR5, c[0x0][0x39c] ;  /* 0x00007380ff0577ac */ /* 0x000ea20008000800 */
[----:B------:R-:W-:Y:S01]  /*0040*/  CS2R R28, SRZ ;  /* 0x00000000001c7805 */ /* 0x000fe2000001ff00 */
[----:B------:R-:W3:Y:S01]  /*0050*/  S2R R5, SR_TID.X ;  /* 0x0000000000057919 */ /* 0x000ee20000002100 */
[----:B------:R-:W4:Y:S04]  /*0060*/  LDCU.64 UR8, c[0x0][0x358] ;  /* 0x00006b00ff0877ac */ /* 0x000f280008000a00 */
[----:B------:R-:W0:Y:S08]  /*0070*/  LDC R0, c[0x0][0x364] ;  /* 0x0000d900ff007b82 */ /* 0x000e300000000800 */
[----:B------:R-:W-:Y:S08]  /*0080*/  S2UR UR7, SR_CTAID.X ;  /* 0x00000000000779c3 */ /* 0x000ff00000002500 */
[----:B------:R-:W0:Y:S01]  /*0090*/  S2UR UR4, SR_CTAID.Y ;  /* 0x00000000000479c3 */ /* 0x000e220000002600 */
[----:B-1----:R-:W-:-:S07]  /*00a0*/  ISETP.GE.AND P0, PT, R9, 0x1, PT ;  /* 0x000000010900780c */ /* 0x002fce0003f06270 */
[----:B------:R-:W3:Y:S01]  /*00b0*/  LDC R2, c[0x0][0x360] ;  /* 0x0000d800ff027b82 */ /* 0x000ee20000000800 */
[----:B0-----:R-:W-:Y:S02]  /*00c0*/  IMAD R24, R0, UR4, R21 ;  /* 0x0000000400187c24 */ /* 0x001fe4000f8e0215 */
[----:B---3--:R-:W-:-:S04]  /*00d0*/  IMAD R23, R2, UR7, R5 ;  /* 0x0000000702177c24 */ /* 0x008fc8000f8e0205 */
[----:B--2---:R-:W-:Y:S01]  /*00e0*/  IMAD R23, R23, UR5, R24 ;  /* 0x0000000517177c24 */ /* 0x004fe2000f8e0218 */
[----:B----4-:R-:W-:Y:S06]  /*00f0*/  @!P0 BRA `(.L_x_0) ;  /* 0x0000000800ac8947 */ /* 0x010fec0003800000 */
[----:B------:R-:W0:Y:S01]  /*0100*/  S2UR UR6, SR_CgaCtaId ;  /* 0x00000000000679c3 */ /* 0x000e220000008800 */
[----:B------:R-:W-:Y:S01]  /*0110*/  VIMNMX.U32 R17, PT, PT, R0, 0x2, !PT ;  /* 0x0000000200117848 */ /* 0x000fe20007fe0000 */
[----:B------:R-:W1:Y:S01]  /*0120*/  LDCU UR10, c[0x0][0x398] ;  /* 0x00007300ff0a77ac */ /* 0x000e620008000800 */
[----:B------:R-:W-:Y:S01]  /*0130*/  IMAD R3, R9, UR5, RZ ;  /* 0x0000000509037c24 */ /* 0x000fe2000f8e02ff */
[----:B------:R-:W-:Y:S01]  /*0140*/  CS2R R28, SRZ ;  /* 0x00000000001c7805 */ /* 0x000fe2000001ff00 */
[----:B------:R-:W-:Y:S01]  /*0150*/  IMAD R20, R24, R9, R9 ;  /* 0x0000000918147224 */ /* 0x000fe200078e0209 */
[----:B------:R-:W-:Y:S01]  /*0160*/  UMOV UR4, 0x400 ;  /* 0x0000040000047882 */ /* 0x000fe20000000000 */
[----:B------:R-:W-:Y:S01]  /*0170*/  VIADD R2, R17, 0xffffffff ;  /* 0xffffffff11027836 */ /* 0x000fe20000000000 */
[----:B------:R-:W-:Y:S01]  /*0180*/  UIADD3 UR5, UPT, UPT, UR4, 0x2000, URZ ;  /* 0x0000200004057890 */ /* 0x000fe2000fffe0ff */
[--C-:B------:R-:W-:Y:S01]  /*0190*/  IMAD R25, R0, UR7, R5.reuse ;  /* 0x0000000700197c24 */ /* 0x100fe2000f8e0205 */
[----:B------:R-:W-:Y:S01]  /*01a0*/  VIMNMX R20, PT, PT, R20, R3, PT ;  /* 0x0000000314147248 */ /* 0x000fe20003fe0100 */
[----:B------:R-:W-:Y:S01]  /*01b0*/  IMAD R7, R24, R9, R5 ;  /* 0x0000000918077224 */ /* 0x000fe200078e0205 */
[----:B------:R-:W-:-:S04]  /*01c0*/  LEA.HI R2, R2, 0x1, RZ, 0x1f ;  /* 0x0000000102027811 */ /* 0x000fc800078ff8ff */
[----:B------:R-:W-:Y:S01]  /*01d0*/  LOP3.LUT R2, R2, 0x7, RZ, 0xc0, !PT ;  /* 0x0000000702027812 */ /* 0x000fe200078ec0ff */
[----:B-1----:R-:W-:-:S04]  /*01e0*/  IMAD R3, R21, UR10, R25 ;  /* 0x0000000a15037c24 */ /* 0x002fc8000f8e0219 */
[----:B------:R-:W-:Y:S01]  /*01f0*/  VIADD R2, R2, 0xffffffff ;  /* 0xffffffff02027836 */ /* 0x000fe20000000000 */
[----:B0-----:R-:W-:Y:S01]  /*0200*/  ULEA UR4, UR6, UR4, 0x18 ;  /* 0x0000000406047291 */ /* 0x001fe2000f8ec0ff */
[----:B------:R-:W-:Y:S01]  /*0210*/  IMAD R16, R9, UR10, RZ ;  /* 0x0000000a09107c24 */ /* 0x000fe2000f8e02ff */
[----:B------:R-:W-:Y:S02]  /*0220*/  ULEA UR5, UR6, UR5, 0x18 ;  /* 0x0000000506057291 */ /* 0x000fe4000f8ec0ff */
[----:B------:R-:W-:Y:S02]  /*0230*/  ISETP.GE.U32.AND P1, PT, R2, 0x3, PT ;  /* 0x000000030200780c */ /* 0x000fe40003f26070 */
[----:B------:R-:W-:Y:S01]  /*0240*/  LEA R22, R5, UR4, 0x3 ;  /* 0x0000000405167c11 */ /* 0x000fe2000f8e18ff */
[----:B------:R-:W-:Y:S01]  /*0250*/  UMOV UR4, URZ ;  /* 0x000000ff00047c82 */ /* 0x000fe20008000000 */
[----:B------:R-:W-:Y:S01]  /*0260*/  LEA R19, R21, UR5, 0x8 ;  /* 0x0000000515137c11 */ /* 0x000fe2000f8e40ff */
[----:B------:R-:W-:-:S02]  /*0270*/  UMOV UR5, URZ ;  /* 0x000000ff00057c82 */ /* 0x000fc40008000000 */
[----:B------:R-:W-:Y:S01]  /*0280*/  IMAD R21, R21, 0x100, R22 ;  /* 0x0000010015157824 */ /* 0x000fe200078e0216 */
[----:B------:R-:W-:-:S07]  /*0290*/  LEA R18, R5, R19, 0x3 ;  /* 0x0000001305127211 */ /* 0x000fce00078e18ff */
.L_x_6:
[----:B0-----:R-:W0:Y:S01]  /*02a0*/  LDCU UR7, c[0x0][0x398] ;  /* 0x00007300ff0777ac */ /* 0x001e220008000800 */
[----:B------:R-:W-:Y:S02]  /*02b0*/  ISETP.GE.AND P0, PT, R3, R16, PT ;  /* 0x000000100300720c */ /* 0x000fe40003f06270 */
[----:B------:R-:W-:Y:S02]  /*02c0*/  CS2R R4, SRZ ;  /* 0x0000000000047805 */ /* 0x000fe4000001ff00 */
[----:B------:R-:W-:Y:S02]  /*02d0*/  ISETP.GE.AND P2, PT, R7, R20, PT ;  /* 0x000000140700720c */ /* 0x000fe40003f46270 */
[----:B------:R-:W-:-:S11]  /*02e0*/  CS2R R8, SRZ ;  /* 0x0000000000087805 */ /* 0x000fd6000001ff00 */
[----:B------:R-:W1:Y:S01]  /*02f0*/  @!P2 LDC.64 R12, c[0x0][0x388] ;  /* 0x0000e200ff0cab82 */ /* 0x000e620000000a00 */
[----:B0-----:R-:W-:-:S13]  /*0300*/  ISETP.GE.OR P0, PT, R25, UR7, P0 ;  /* 0x0000000719007c0c */ /* 0x001fda0008706670 */
[----:B------:R-:W0:Y:S01]  /*0310*/  @!P0 LDC.64 R10, c[0x0][0x380] ;  /* 0x0000e000ff0a8b82 */ /* 0x000e220000000a00 */
[----:B-1----:R-:W-:-:S05]  /*0320*/  @!P2 IMAD.WIDE R12, R7, 0x8, R12 ;  /* 0x00000008070ca825 */ /* 0x002fca00078e020c */
[----:B------:R-:W2:Y:S01]  /*0330*/  @!P2 LDG.E.64 R8, desc[UR8][R12.64] ;  /* 0x000000080c08a981 */ /* 0x000ea2000c1e1b00 */
[----:B0-----:R-:W-:-:S05]  /*0340*/  @!P0 IMAD.WIDE R10, R3, 0x8, R10 ;  /* 0x00000008030a8825 */ /* 0x001fca00078e020a */
[----:B------:R-:W3:Y:S01]  /*0350*/  @!P0 LDG.E.64 R4, desc[UR8][R10.64] ;  /* 0x000000080a048981 */ /* 0x000ee2000c1e1b00 */
[----:B------:R-:W-:-:S06]  /*0360*/  USHF.L.U32 UR6, UR4, 0x5, URZ ;  /* 0x0000000504067899 */ /* 0x000fcc00080006ff */
[----:B------:R-:W-:-:S04]  /*0370*/  LOP3.LUT R2, RZ, UR6, RZ, 0x33, !PT ;  /* 0x00000006ff027c12 */ /* 0x000fc8000f8e33ff */
[----:B------:R-:W-:-:S04]  /*0380*/  IADD3 R2, PT, PT, R2, UR5, R17 ;  /* 0x0000000502027c10 */ /* 0x000fc8000fffe011 */
[C---:B------:R-:W-:Y:S02]  /*0390*/  ISETP.GE.U32.AND P2, PT, R2.reuse, 0xe, PT ;  /* 0x0000000e0200780c */ /* 0x040fe40003f46070 */
[----:B------:R-:W-:Y:S01]  /*03a0*/  LEA.HI R6, R2, 0x1, RZ, 0x1f ;  /* 0x0000000102067811 */ /* 0x000fe200078ff8ff */
[----:B------:R-:W-:-:S03]  /*03b0*/  IMAD.U32 R2, RZ, RZ, UR5 ;  /* 0x00000005ff027e24 */ /* 0x000fc6000f8e00ff */
[----:B------:R-:W-:Y:S01]  /*03c0*/  LOP3.LUT P0, RZ, R6, 0x7, RZ, 0xc0, !PT ;  /* 0x0000000706ff7812 */ /* 0x000fe2000780c0ff */
[----:B---3--:R0:W-:Y:S04]  /*03d0*/  STS.64 [R21], R4 ;  /* 0x0000000415007388 */ /* 0x0081e80000000a00 */
[----:B--2---:R0:W-:Y:S01]  /*03e0*/  STS.64 [R18], R8 ;  /* 0x0000000812007388 */ /* 0x0041e20000000a00 */
[----:B------:R-:W-:Y:S06]  /*03f0*/  BAR.SYNC.DEFER_BLOCKING 0x0 ;  /* 0x0000000000007b1d */ /* 0x000fec0000010000 */
[----:B------:R-:W-:Y:S05]  /*0400*/  @!P2 BRA `(.L_x_1) ;  /* 0x0000000000cca947 */ /* 0x000fea0003800000 */
[----:B------:R-:W-:Y:S01]  /*0410*/  LOP3.LUT R6, R6, 0xfffffff8, RZ, 0xc0, !PT ;  /* 0xfffffff806067812 */ /* 0x000fe200078ec0ff */
[----:B0-----:R-:W-:Y:S01]  /*0420*/  VIADD R4, R19, 0x40 ;  /* 0x0000004013047836 */ /* 0x001fe20000000000 */
[----:B------:R-:W-:Y:S01]  /*0430*/  MOV R2, UR5 ;  /* 0x0000000500027c02 */ /* 0x000fe20008000f00 */
[----:B------:R-:W-:Y:S02]  /*0440*/  VIADD R5, R22, 0x800 ;  /* 0x0000080016057836 */ /* 0x000fe40000000000 */
[----:B------:R-:W-:-:S07]  /*0450*/  IMAD.MOV R6, RZ, RZ, -R6 ;  /* 0x000000ffff067224 */ /* 0x000fce00078e0a06 */
.L_x_2:
[----:B------:R-:W-:Y:S01]  /*0460*/  LDS.64 R26, [R5+-0x800] ;  /* 0xfff80000051a7984 */ /* 0x000fe20000000a00 */
[----:B------:R-:W-:Y:S02]  /*0470*/  VIADD R6, R6, 0x8 ;  /* 0x0000000806067836 */ /* 0x000fe40000000000 */
[----:B------:R-:W-:Y:S01]  /*0480*/  VIADD R2, R2, 0x10 ;  /* 0x0000001002027836 */ /* 0x000fe20000000000 */
[----:B------:R-:W0:Y:S02]  /*0490*/  LDS.128 R12, [R4+-0x40] ;  /* 0xffffc000040c7984 */ /* 0x000e240000000c00 */
[----:B------:R-:W-:Y:S02]  /*04a0*/  ISETP.NE.AND P2, PT, R6, RZ, PT ;  /* 0x000000ff0600720c */ /* 0x000fe40003f45270 */
[----:B------:R-:W1:Y:S04]  /*04b0*/  LDS.64 R32, [R5+-0x700] ;  /* 0xfff9000005207984 */ /* 0x000e680000000a00 */
[----:B------:R-:W-:Y:S04]  /*04c0*/  LDS.64 R30, [R5+-0x600] ;  /* 0xfffa0000051e7984 */ /* 0x000fe80000000a00 */
[----:B------:R-:W2:Y:S01]  /*04d0*/  LDS.128 R8, [R4+-0x30] ;  /* 0xffffd00004087984 */ /* 0x000ea20000000c00 */
[----:B0-----:R-:W-:-:S03]  /*04e0*/  DFMA R12, R26, R12, R28 ;  /* 0x0000000c1a0c722b */ /* 0x001fc6000000001c */
[----:B------:R-:W0:Y:S04]  /*04f0*/  LDS.64 R26, [R5+-0x500] ;  /* 0xfffb0000051a7984 */ /* 0x000e280000000a00 */
[----:B------:R-:W-:Y:S01]  /*0500*/  LDS.64 R28, [R5+-0x400] ;  /* 0xfffc0000051c7984 */ /* 0x000fe20000000a00 */
[----:B-1----:R-:W-:-:S03]  /*0510*/  DFMA R32, R32, R14, R12 ;  /* 0x0000000e2020722b */ /* 0x002fc6000000000c */
[----:B------:R-:W1:Y:S05]  /*0520*/  LDS.128 R12, [R4+-0x20] ;  /* 0xffffe000040c7984 */ /* 0x000e6a0000000c00 */
[----:B--2---:R-:W-:Y:S01]  /*0530*/  DFMA R32, R30, R8, R32 ;  /* 0x000000081e20722b */ /* 0x004fe20000000020 */
[----:B------:R-:W2:Y:S07]  /*0540*/  LDS.64 R30, [R5+-0x300] ;  /* 0xfffd0000051e7984 */ /* 0x000eae0000000a00 */
[----:B0-----:R-:W-:Y:S01]  /*0550*/  DFMA R32, R26, R10, R32 ;  /* 0x0000000a1a20722b */ /* 0x001fe20000000020 */
[----:B------:R-:W-:Y:S04]  /*0560*/  LDS.64 R26, [R5+-0x200] ;  /* 0xfffe0000051a7984 */ /* 0x000fe80000000a00 */
[----:B------:R-:W0:Y:S03]  /*0570*/  LDS.128 R8, [R4+-0x10] ;  /* 0xfffff00004087984 */ /* 0x000e260000000c00 */
[----:B-1----:R-:W-:Y:S01]  /*0580*/  DFMA R32, R28, R12, R32 ;  /* 0x0000000c1c20722b */ /* 0x002fe20000000020 */
[----:B------:R-:W1:Y:S07]  /*0590*/  LDS.64 R28, [R5+-0x100] ;  /* 0xffff0000051c7984 */ /* 0x000e6e0000000a00 */
[----:B--2---:R-:W-:Y:S01]  /*05a0*/  DFMA R32, R30, R14, R32 ;  /* 0x0000000e1e20722b */ /* 0x004fe20000000020 */
[----:B------:R-:W-:Y:S04]  /*05b0*/  LDS.64 R30, [R5] ;  /* 0x00000000051e7984 */ /* 0x000fe80000000a00 */
[----:B------:R-:W2:Y:S03]  /*05c0*/  LDS.128 R12, [R4] ;  /* 0x00000000040c7984 */ /* 0x000ea60000000c00 */
[----:B0-----:R-:W-:Y:S01]  /*05d0*/  DFMA R32, R26, R8, R32 ;  /* 0x000000081a20722b */ /* 0x001fe20000000020 */
[----:B------:R-:W0:Y:S07]  /*05e0*/  LDS.64 R26, [R5+0x100] ;  /* 0x00010000051a7984 */ /* 0x000e2e0000000a00 */
[----:B-1----:R-:W-:Y:S01]  /*05f0*/  DFMA R32, R28, R10, R32 ;  /* 0x0000000a1c20722b */ /* 0x002fe20000000020 */
[----:B------:R-:W-:Y:S04]  /*0600*/  LDS.64 R28, [R5+0x200] ;  /* 0x00020000051c7984 */ /* 0x000fe80000000a00 */
[----:B------:R-:W1:Y:S03]  /*0610*/  LDS.128 R8, [R4+0x10] ;  /* 0x0000100004087984 */ /* 0x000e660000000c00 */
[----:B--2---:R-:W-:Y:S01]  /*0620*/  DFMA R32, R30, R12, R32 ;  /* 0x0000000c1e20722b */ /* 0x004fe20000000020 */
[----:B------:R-:W2:Y:S07]  /*0630*/  LDS.64 R30, [R5+0x300] ;  /* 0x00030000051e7984 */ /* 0x000eae0000000a00 */
[----:B0-----:R-:W-:Y:S01]  /*0640*/  DFMA R32, R26, R14, R32 ;  /* 0x0000000e1a20722b */ /* 0x001fe20000000020 */
[----:B------:R-:W-:Y:S04]  /*0650*/  LDS.64 R26, [R5+0x400] ;  /* 0x00040000051a7984 */ /* 0x000fe80000000a00 */
[----:B------:R-:W0:Y:S03]  /*0660*/  LDS.128 R12, [R4+0x20] ;  /* 0x00002000040c7984 */ /* 0x000e260000000c00 */
[----:B-1----:R-:W-:Y:S01]  /*0670*/  DFMA R32, R28, R8, R32 ;  /* 0x000000081c20722b */ /* 0x002fe20000000020 */
[----:B------:R-:W1:Y:S07]  /*0680*/  LDS.64 R28, [R5+0x500] ;  /* 0x00050000051c7984 */ /* 0x000e6e0000000a00 */
[----:B--2---:R-:W-:Y:S01]  /*0690*/  DFMA R32, R30, R10, R32 ;  /* 0x0000000a1e20722b */ /* 0x004fe20000000020 */
[----:B------:R-:W-:Y:S04]  /*06a0*/  LDS.64 R30, [R5+0x600] ;  /* 0x00060000051e7984 */ /* 0x000fe80000000a00 */
[----:B------:R2:W3:Y:S02]  /*06b0*/  LDS.128 R8, [R4+0x30] ;  /* 0x0000300004087984 */ /* 0x0004e40000000c00 */
[----:B--2---:R-:W-:Y:S01]  /*06c0*/  IADD3 R4, PT, PT, R4, 0x80, RZ ;  /* 0x0000008004047810 */ /* 0x004fe20007ffe0ff */
[----:B0-----:R-:W-:Y:S01]  /*06d0*/  DFMA R26, R26, R12, R32 ;  /* 0x0000000c1a1a722b */ /* 0x001fe20000000020 */
[----:B------:R0:W2:Y:S07]  /*06e0*/  LDS.64 R12, [R5+0x700] ;  /* 0x00070000050c7984 */ /* 0x0000ae0000000a00 */
[----:B-1----:R-:W-:Y:S01]  /*06f0*/  DFMA R14, R28, R14, R26 ;  /* 0x0000000e1c0e722b */ /* 0x002fe2000000001a */
[----:B0-----:R-:W-:-:S07]  /*0700*/  VIADD R5, R5, 0x1000 ;  /* 0x0000100005057836 */ /* 0x001fce0000000000 */
[----:B---3--:R-:W-:-:S08]  /*0710*/  DFMA R8, R30, R8, R14 ;  /* 0x000000081e08722b */ /* 0x008fd0000000000e */
[----:B--2---:R-:W-:Y:S01]  /*0720*/  DFMA R28, R12, R10, R8 ;  /* 0x0000000a0c1c722b */ /* 0x004fe20000000008 */
[----:B------:R-:W-:Y:S10]  /*0730*/  @P2 BRA `(.L_x_2) ;  /* 0xfffffffc00482947 */ /* 0x000ff4000383ffff */
.L_x_1:
[----:B------:R-:W-:Y:S05]  /*0740*/  @!P0 BRA `(.L_x_3) ;  /* 0x0000000000f88947 */ /* 0x000fea0003800000 */
[----:B------:R-:W-:-:S05]  /*0750*/  VIADD R6, R17, 0xffffffff ;  /* 0xffffffff11067836 */ /* 0x000fca0000000000 */
[----:B0-----:R-:W-:-:S04]  /*0760*/  LEA.HI R4, R6, 0x1, RZ, 0x1f ;  /* 0x0000000106047811 */ /* 0x001fc800078ff8ff */
[----:B------:R-:W-:Y:S01]  /*0770*/  LOP3.LUT P0, RZ, R4, 0x3, RZ, 0xc0, !PT ;  /* 0x0000000304ff7812 */ /* 0x000fe2000780c0ff */
[----:B------:R-:W-:-:S12]  /*0780*/  @!P1 BRA `(.L_x_4) ;  /* 0x0000000000709947 */ /* 0x000fd80003800000 */
[C---:B------:R-:W-:Y:S02]  /*0790*/  VIADD R34, R2.reuse, -UR5 ;  /* 0x8000000502227c36 */ /* 0x040fe40008000000 */
[----:B------:R-:W-:-:S03]  /*07a0*/  VIADD R2, R2, 0x8 ;  /* 0x0000000802027836 */ /* 0x000fc60000000000 */
[C---:B------:R-:W-:Y:S01]  /*07b0*/  LEA R35, R34.reuse, R22, 0x8 ;  /* 0x0000001622237211 */ /* 0x040fe200078e40ff */
[----:B------:R-:W-:-:S04]  /*07c0*/  IMAD R34, R34, 0x8, R19 ;  /* 0x0000000822227824 */ /* 0x000fc800078e0213 */
[----:B------:R-:W-:Y:S04]  /*07d0*/  LDS.64 R26, [R35] ;  /* 0x00000000231a7984 */ /* 0x000fe80000000a00 */
[----:B------:R-:W0:Y:S04]  /*07e0*/  LDS.64 R4, [R34] ;  /* 0x0000000022047984 */ /* 0x000e280000000a00 */
[----:B------:R-:W-:Y:S04]  /*07f0*/  LDS.64 R14, [R35+0x100] ;  /* 0x00010000230e7984 */ /* 0x000fe80000000a00 */
[----:B------:R-:W1:Y:S04]  /*0800*/  LDS.64 R12, [R34+0x8] ;  /* 0x00000800220c7984 */ /* 0x000e680000000a00 */
[----:B------:R-:W-:Y:S04]  /*0810*/  LDS.64 R10, [R35+0x200] ;  /* 0x00020000230a7984 */ /* 0x000fe80000000a00 */
[----:B------:R-:W2:Y:S04]  /*0820*/  LDS.64 R8, [R34+0x10] ;  /* 0x0000100022087984 */ /* 0x000ea80000000a00 */
[----:B------:R-:W-:Y:S04]  /*0830*/  LDS.64 R32, [R34+0x18] ;  /* 0x0000180022207984 */ /* 0x000fe80000000a00 */
[----:B------:R-:W-:Y:S01]  /*0840*/  LDS.64 R30, [R35+0x400] ;  /* 0x00040000231e7984 */ /* 0x000fe20000000a00 */
[----:B0-----:R-:W-:-:S03]  /*0850*/  DFMA R28, R26, R4, R28 ;  /* 0x000000041a1c722b */ /* 0x001fc6000000001c */
[----:B------:R-:W0:Y:S04]  /*0860*/  LDS.64 R4, [R35+0x300] ;  /* 0x0003000023047984 */ /* 0x000e280000000a00 */
[----:B------:R-:W3:Y:S01]  /*0870*/  LDS.64 R26, [R34+0x20] ;  /* 0x00002000221a7984 */ /* 0x000ee20000000a00 */
[----:B-1----:R-:W-:-:S03]  /*0880*/  DFMA R12, R14, R12, R28 ;  /* 0x0000000c0e0c722b */ /* 0x002fc6000000001c */
[----:B------:R-:W-:Y:S04]  /*0890*/  LDS.64 R14, [R35+0x500] ;  /* 0x00050000230e7984 */ /* 0x000fe80000000a00 */
[----:B------:R-:W-:Y:S01]  /*08a0*/  LDS.64 R28, [R35+0x700] ;  /* 0x00070000231c7984 */ /* 0x000fe20000000a00 */
[----:B--2---:R-:W-:-:S03]  /*08b0*/  DFMA R8, R10, R8, R12 ;  /* 0x000000080a08722b */ /* 0x004fc6000000000c */
[----:B------:R-:W1:Y:S04]  /*08c0*/  LDS.64 R12, [R34+0x28] ;  /* 0x00002800220c7984 */ /* 0x000e680000000a00 */
[----:B------:R-:W-:Y:S01]  /*08d0*/  LDS.64 R10, [R34+0x38] ;  /* 0x00003800220a7984 */ /* 0x000fe20000000a00 */
[----:B0-----:R-:W-:-:S03]  /*08e0*/  DFMA R32, R4, R32, R8 ;  /* 0x000000200420722b */ /* 0x001fc60000000008 */
[----:B------:R-:W-:Y:S04]  /*08f0*/  LDS.64 R4, [R35+0x600] ;  /* 0x0006000023047984 */ /* 0x000fe80000000a00 */
[----:B------:R-:W0:Y:S01]  /*0900*/  LDS.64 R8, [R34+0x30] ;  /* 0x0000300022087984 */ /* 0x000e220000000a00 */
[----:B---3--:R-:W-:-:S08]  /*0910*/  DFMA R26, R30, R26, R32 ;  /* 0x0000001a1e1a722b */ /* 0x008fd00000000020 */
[----:B-1----:R-:W-:-:S08]  /*0920*/  DFMA R12, R14, R12, R26 ;  /* 0x0000000c0e0c722b */ /* 0x002fd0000000001a */
[----:B0-----:R-:W-:-:S08]  /*0930*/  DFMA R4, R4, R8, R12 ;  /* 0x000000080404722b */ /* 0x001fd0000000000c */
[----:B------:R-:W-:-:S11]  /*0940*/  DFMA R28, R28, R10, R4 ;  /* 0x0000000a1c1c722b */ /* 0x000fd60000000004 */
.L_x_4:
[----:B------:R-:W-:Y:S05]  /*0950*/  @!P0 BRA `(.L_x_3) ;  /* 0x0000000000748947 */ /* 0x000fea0003800000 */
[C---:B------:R-:W-:Y:S02]  /*0960*/  LOP3.LUT P2, RZ, R6.reuse, 0x6, RZ, 0xc0, !PT ;  /* 0x0000000606ff7812 */ /* 0x040fe4000784c0ff */
[----:B------:R-:W-:-:S11]  /*0970*/  LOP3.LUT P0, RZ, R6, 0x2, RZ, 0xc0, !PT ;  /* 0x0000000206ff7812 */ /* 0x000fd6000780c0ff */
[----:B------:R-:W-:Y:S05]  /*0980*/  @!P2 BRA `(.L_x_5) ;  /* 0x000000000040a947 */ /* 0x000fea0003800000 */
[C---:B------:R-:W-:Y:S02]  /*0990*/  IADD3 R4, PT, PT, R2.reuse, -UR5, RZ ;  /* 0x8000000502047c10 */ /* 0x040fe4000fffe0ff */
[----:B------:R-:W-:-:S03]  /*09a0*/  IADD3 R2, PT, PT, R2, 0x4, RZ ;  /* 0x0000000402027810 */ /* 0x000fc60007ffe0ff */
[C---:B------:R-:W-:Y:S02]  /*09b0*/  IMAD R6, R4.reuse, 0x100, R22 ;  /* 0x0000010004067824 */ /* 0x040fe400078e0216 */
[----:B------:R-:W-:-:S03]  /*09c0*/  IMAD R34, R4, 0x8, R19 ;  /* 0x0000000804227824 */ /* 0x000fc600078e0213 */
[----:B------:R-:W-:Y:S04]  /*09d0*/  LDS.64 R32, [R6] ;  /* 0x0000000006207984 */ /* 0x000fe80000000a00 */
[----:B------:R-:W0:Y:S04]  /*09e0*/  LDS.64 R30, [R34] ;  /* 0x00000000221e7984 */ /* 0x000e280000000a00 */
[----:B------:R-:W-:Y:S04]  /*09f0*/  LDS.64 R26, [R6+0x100] ;  /* 0x00010000061a7984 */ /* 0x000fe80000000a00 */
[----:B------:R-:W1:Y:S04]  /*0a00*/  LDS.64 R14, [R34+0x8] ;  /* 0x00000800220e7984 */ /* 0x000e680000000a00 */
[----:B------:R-:W-:Y:S04]  /*0a10*/  LDS.64 R12, [R6+0x200] ;  /* 0x00020000060c7984 */ /* 0x000fe80000000a00 */
[----:B------:R-:W2:Y:S04]  /*0a20*/  LDS.64 R4, [R34+0x10] ;  /* 0x0000100022047984 */ /* 0x000ea80000000a00 */
[----:B------:R-:W-:Y:S04]  /*0a30*/  LDS.64 R8, [R6+0x300] ;  /* 0x0003000006087984 */ /* 0x000fe80000000a00 */
[----:B------:R-:W3:Y:S01]  /*0a40*/  LDS.64 R10, [R34+0x18] ;  /* 0x00001800220a7984 */ /* 0x000ee20000000a00 */
[----:B0-----:R-:W-:-:S08]  /*0a50*/  DFMA R30, R32, R30, R28 ;  /* 0x0000001e201e722b */ /* 0x001fd0000000001c */
[----:B-1----:R-:W-:-:S08]  /*0a60*/  DFMA R14, R26, R14, R30 ;  /* 0x0000000e1a0e722b */ /* 0x002fd0000000001e */
[----:B--2---:R-:W-:-:S08]  /*0a70*/  DFMA R4, R12, R4, R14 ;  /* 0x000000040c04722b */ /* 0x004fd0000000000e */
[----:B---3--:R-:W-:-:S11]  /*0a80*/  DFMA R28, R8, R10, R4 ;  /* 0x0000000a081c722b */ /* 0x008fd60000000004 */
.L_x_5:
[----:B------:R-:W-:Y:S05]  /*0a90*/  @P0 BRA `(.L_x_3) ;  /* 0x0000000000240947 */ /* 0x000fea0003800000 */
[----:B------:R-:W-:-:S04]  /*0aa0*/  VIADD R2, R2, -UR5 ;  /* 0x8000000502027c36 */ /* 0x000fc80008000000 */
[C---:B------:R-:W-:Y:S01]  /*0ab0*/  IMAD R6, R2.reuse, 0x100, R22 ;  /* 0x0000010002067824 */ /* 0x040fe200078e0216 */
[----:B------:R-:W-:-:S04]  /*0ac0*/  LEA R2, R2, R19, 0x3 ;  /* 0x0000001302027211 */ /* 0x000fc800078e18ff */
[----:B------:R-:W-:Y:S04]  /*0ad0*/  LDS.64 R10, [R6] ;  /* 0x00000000060a7984 */ /* 0x000fe80000000a00 */
[----:B------:R-:W0:Y:S04]  /*0ae0*/  LDS.64 R12, [R2] ;  /* 0x00000000020c7984 */ /* 0x000e280000000a00 */
[----:B------:R-:W-:Y:S04]  /*0af0*/  LDS.64 R4, [R6+0x100] ;  /* 0x0001000006047984 */ /* 0x000fe80000000a00 */
[----:B------:R-:W1:Y:S01]  /*0b00*/  LDS.64 R8, [R2+0x8] ;  /* 0x0000080002087984 */ /* 0x000e620000000a00 */
[----:B0-----:R-:W-:-:S08]  /*0b10*/  DFMA R10, R10, R12, R28 ;  /* 0x0000000c0a0a722b */ /* 0x001fd0000000001c */
[----:B-1----:R-:W-:-:S11]  /*0b20*/  DFMA R28, R4, R8, R10 ;  /* 0x00000008041c722b */ /* 0x002fd6000000000a */
.L_x_3:
[----:B------:R-:W1:Y:S01]  /*0b30*/  LDCU UR6, c[0x0][0x3a0] ;  /* 0x00007400ff0677ac */ /* 0x000e620008000800 */
[----:B------:R-:W-:Y:S02]  /*0b40*/  IMAD R3, R0, UR7, R3 ;  /* 0x0000000700037c24 */ /* 0x000fe4000f8e0203 */
[----:B------:R-:W-:Y:S01]  /*0b50*/  VIADD R7, R7, 0x20 ;  /* 0x0000002007077836 */ /* 0x000fe20000000000 */
[----:B------:R-:W-:Y:S02]  /*0b60*/  UIADD3 UR5, UPT, UPT, UR5, 0x20, URZ ;  /* 0x0000002005057890 */ /* 0x000fe4000fffe0ff */
[----:B------:R-:W-:Y:S02]  /*0b70*/  UIADD3 UR4, UPT, UPT, UR4, 0x1, URZ ;  /* 0x0000000104047890 */ /* 0x000fe4000fffe0ff */
[----:B-1----:R-:W-:Y:S01]  /*0b80*/  UISETP.GE.AND UP0, UPT, UR5, UR6, UPT ;  /* 0x000000060500728c */ /* 0x002fe2000bf06270 */
[----:B------:R-:W-:Y:S08]  /*0b90*/  BAR.SYNC.DEFER_BLOCKING 0x0 ;  /* 0x0000000000007b1d */ /* 0x000ff00000010000 */
[----:B------:R-:W-:Y:S05]  /*0ba0*/  BRA.U !UP0, `(.L_x_6) ;  /* 0xfffffff508bc7547 */ /* 0x000fea000b83ffff */
.L_x_0:
[----:B------:R-:W1:Y:S02]  /*0bb0*/  LDCU.64 UR4, c[0x0][0x398] ;  /* 0x00007300ff0477ac */ /* 0x000e640008000a00 */
[----:B-1----:R-:W-:-:S06]  /*0bc0*/  UIMAD UR4, UR5, UR4, URZ ;  /* 0x00000004050472a4 */ /* 0x002fcc000f8e02ff */
[----:B------:R-:W-:-:S04]  /*0bd0*/  ISETP.GE.AND P0, PT, R23, UR4, PT ;  /* 0x0000000417007c0c */ /* 0x000fc8000bf06270 */
[----:B------:R-:W-:-:S13]  /*0be0*/  ISETP.GE.U32.OR P0, PT, R24, UR5, P0 ;  /* 0x0000000518007c0c */ /* 0x000fda0008706470 */
[----:B------:R-:W-:Y:S05]  /*0bf0*/  @P0 EXIT ;  /* 0x000000000000094d */ /* 0x000fea0003800000 */
[----:B------:R-:W1:Y:S02]  /*0c00*/  LDC.64 R2, c[0x0][0x390] ;  /* 0x0000e400ff027b82 */ /* 0x000e640000000a00 */
[----:B-1----:R-:W-:-:S05]  /*0c10*/  IMAD.WIDE R2, R23, 0x8, R2 ;  /* 0x0000000817027825 */ /* 0x002fca00078e0202 */
[----:B------:R-:W-:Y:S01]  /*0c20*/  STG.E.64 desc[UR8][R2.64], R28 ;  /* 0x0000001c02007986 */ /* 0x000fe2000c101b08 */
[----:B------:R-:W-:Y:S05]  /*0c30*/  EXIT ;  /* 0x000000000000794d */ /* 0x000fea0003800000 */
.L_x_7:
[----:B------:R-:W-:-:S00]  /*0c40*/  BRA `(.L_x_7) ;  /* 0xfffffffc00fc7947 */ /* 0x000fc0000383ffff */
[----:B------:R-:W-:-:S00]  /*0c50*/  NOP ;  /* 0x0000000000007918 */ /* 0x000fc00000000000 */
        /* <DEDUP_REMOVED lines=10> */
.L_x_8:


//--------------------- .nv.shared._Z25atbt_kernel_tiled_kunrollPKdS0_Pdiii --------------------------
	.section	.nv.shared._Z25atbt_kernel_tiled_kunrollPKdS0_Pdiii,"aw",@nobits
	.sectionflags	@""
	.align	8
.nv.shared._Z25atbt_kernel_tiled_kunrollPKdS0_Pdiii:
	.zero		17408


//--------------------- .nv.shared.reserved.0     --------------------------
	.section	.nv.shared.reserved.0,"aw",@nobits
	.weak		__nv_reservedSMEM_offset_0_alias
	.size		__nv_reservedSMEM_offset_0_alias, 0, 64
	.other		__nv_reservedSMEM_offset_0_alias,@"STO_CUDA_RESERVED_SHARED STV_DEFAULT"
__nv_reservedSMEM_offset_0_alias:
	.zero		0
	.zero		64


//--------------------- .nv.constant0._Z25atbt_kernel_tiled_kunrollPKdS0_Pdiii --------------------------
	.section	.nv.constant0._Z25atbt_kernel_tiled_kunrollPKdS0_Pdiii,"a",@progbits
	.sectionflags	@""
	.align	4
.nv.constant0._Z25atbt_kernel_tiled_kunrollPKdS0_Pdiii:
	.zero		932


//--------------------- SYMBOLS --------------------------

	.type		.nv.reservedSmem.offset0,@object
	.size		.nv.reservedSmem.offset0,0x4
	.type		.nv.reservedSmem.cap,@object
	.size		.nv.reservedSmem.cap,0x4
